//
// Generated by NVIDIA NVVM Compiler
//
// Compiler Build ID: CL-36424714
// Cuda compilation tools, release 13.0, V13.0.88
// Based on NVVM 20.0.0
//

.version 9.0
.target sm_100
.address_size 64

	// .globl	_Z20integralByMiddleQuadPdPKdS1_
// _ZZ20integralByMiddleQuadPdPKdS1_E3csh has been demoted

.visible .entry _Z20integralByMiddleQuadPdPKdS1_(
	.param .u64 .ptr .align 1 _Z20integralByMiddleQuadPdPKdS1__param_0,
	.param .u64 .ptr .align 1 _Z20integralByMiddleQuadPdPKdS1__param_1,
	.param .u64 .ptr .align 1 _Z20integralByMiddleQuadPdPKdS1__param_2
)
{
	.reg .pred 	%p<2>;
	.reg .b32 	%r<8>;
	.reg .b64 	%rd<9>;
	.reg .b64 	%fd<7>;
	// demoted variable
	.shared .align 8 .b8 _ZZ20integralByMiddleQuadPdPKdS1_E3csh[256];
	ld.param.u64 	%rd1, [_Z20integralByMiddleQuadPdPKdS1__param_0];
	ld.param.u64 	%rd2, [_Z20integralByMiddleQuadPdPKdS1__param_1];
	ld.param.u64 	%rd3, [_Z20integralByMiddleQuadPdPKdS1__param_2];
	cvta.to.global.u64 	%rd4, %rd2;
	cvta.to.global.u64 	%rd5, %rd3;
	ld.global.f64 	%fd1, [%rd5];
	mov.u32 	%r3, %ctaid.x;
	shl.b32 	%r4, %r3, 5;
	mov.u32 	%r5, %tid.x;
	add.s32 	%r1, %r4, %r5;
	cvt.rn.f64.u32 	%fd2, %r1;
	ld.global.f64 	%fd3, [%rd4];
	fma.rn.f64 	%fd4, %fd3, %fd2, %fd1;
	mul.f64 	%fd5, %fd4, %fd4;
	shl.b32 	%r6, %r5, 3;
	mov.u32 	%r7, _ZZ20integralByMiddleQuadPdPKdS1_E3csh;
	add.s32 	%r2, %r7, %r6;
	st.shared.f64 	[%r2], %fd5;
	bar.sync 	0;
	setp.gt.u32 	%p1, %r1, 100;
	@%p1 bra 	$L__BB0_2;
	cvta.to.global.u64 	%rd6, %rd1;
	ld.shared.f64 	%fd6, [%r2];
	mul.wide.u32 	%rd7, %r1, 8;
	add.s64 	%rd8, %rd6, %rd7;
	st.global.f64 	[%rd8], %fd6;
$L__BB0_2:
	ret;

}


// ===== COMPILED SASS (sm_100) =====

	.target	sm_100

	.elftype	@"ET_EXEC"


//--------------------- .note.nv.tkinfo           --------------------------
	.section	.note.nv.tkinfo,"",@"SHT_NOTE"
	.sectionflags	@"SHF_NOTE_NV_TKINFO"
	.tkinfo
        /*0018*/ 	.word	0x00000002
        /*0030*/ 	.string	""
        /*0030*/ 	.string	"ptxas"
        /*0030*/ 	.string	"Cuda compilation tools, release 13.0, V13.0.88"
        /*0030*/ 	.string	"Build cuda_13.0.r13.0/compiler.36424714_0"
        /*0030*/ 	.string	"-arch sm_100 -m 64 "



//--------------------- .note.nv.cuinfo           --------------------------
	.section	.note.nv.cuinfo,"",@"SHT_NOTE"
	.sectionflags	@"SHF_NOTE_NV_CUINFO"
        /*0018*/ 	.short	0x0002
        /*001a*/ 	.short	0x0064
        /*001c*/ 	.short	0x0082
	.zero		2


//--------------------- .nv.info                  --------------------------
	.section	.nv.info,"",@"SHT_CUDA_INFO"
	.align	4


	//----- nvinfo : EIATTR_REGCOUNT
	.align		4
        /*0000*/ 	.byte	0x04, 0x2f
        /*0002*/ 	.short	(.L_1 - .L_0)
	.align		4
.L_0:
        /*0004*/ 	.word	index@(_Z20integralByMiddleQuadPdPKdS1_)
        /*0008*/ 	.word	0x0000000c


	//----- nvinfo : EIATTR_FRAME_SIZE
	.align		4
.L_1:
        /*000c*/ 	.byte	0x04, 0x11
        /*000e*/ 	.short	(.L_3 - .L_2)
	.align		4
.L_2:
        /*0010*/ 	.word	index@(_Z20integralByMiddleQuadPdPKdS1_)
        /*0014*/ 	.word	0x00000000


	//----- nvinfo : EIATTR_MIN_STACK_SIZE
	.align		4
.L_3:
        /*0018*/ 	.byte	0x04, 0x12
        /*001a*/ 	.short	(.L_5 - .L_4)
	.align		4
.L_4:
        /*001c*/ 	.word	index@(_Z20integralByMiddleQuadPdPKdS1_)
        /*0020*/ 	.word	0x00000000
.L_5:


//--------------------- .nv.compat                --------------------------
	.section	.nv.compat,"",@"SHT_CUDA_COMPAT_INFO"
	.align	4
        /*0000*/ 	.byte	0x02, 0x09, 0x00, 0x00, 0x02, 0x02, 0x01, 0x00, 0x02, 0x05, 0x05, 0x00, 0x03, 0x07, 0x01, 0x01
        /*0010*/ 	.byte	0x02, 0x03, 0x00, 0x00, 0x02, 0x06, 0x01, 0x00, 0x04, 0x0b, 0x08, 0x00, 0x01, 0x00, 0x00, 0x00
        /*0020*/ 	.byte	0x00, 0x00, 0x00, 0x00


//--------------------- .nv.info._Z20integralByMiddleQuadPdPKdS1_ --------------------------
	.section	.nv.info._Z20integralByMiddleQuadPdPKdS1_,"",@"SHT_CUDA_INFO"
	.sectionflags	@""
	.align	4


	//----- nvinfo : EIATTR_CUDA_API_VERSION
	.align		4
        /*0000*/ 	.byte	0x04, 0x37
        /*0002*/ 	.short	(.L_7 - .L_6)
.L_6:
        /*0004*/ 	.word	0x00000082


	//----- nvinfo : EIATTR_KPARAM_INFO
	.align		4
.L_7:
        /*0008*/ 	.byte	0x04, 0x17
        /*000a*/ 	.short	(.L_9 - .L_8)
.L_8:
        /*000c*/ 	.word	0x00000000
        /*0010*/ 	.short	0x0002
        /*0012*/ 	.short	0x0010
        /*0014*/ 	.byte	0x00, 0xf5, 0x21, 0x00


	//----- nvinfo : EIATTR_KPARAM_INFO
	.align		4
.L_9:
        /*0018*/ 	.byte	0x04, 0x17
        /*001a*/ 	.short	(.L_11 - .L_10)
.L_10:
        /*001c*/ 	.word	0x00000000
        /*0020*/ 	.short	0x0001
        /*0022*/ 	.short	0x0008
        /*0024*/ 	.byte	0x00, 0xf5, 0x21, 0x00


	//----- nvinfo : EIATTR_KPARAM_INFO
	.align		4
.L_11:
        /*0028*/ 	.byte	0x04, 0x17
        /*002a*/ 	.short	(.L_13 - .L_12)
.L_12:
        /*002c*/ 	.word	0x00000000
        /*0030*/ 	.short	0x0000
        /*0032*/ 	.short	0x0000
        /*0034*/ 	.byte	0x00, 0xf5, 0x21, 0x00


	//----- nvinfo : EIATTR_SPARSE_MMA_MASK
	.align		4
.L_13:
        /*0038*/ 	.byte	0x03, 0x50
        /*003a*/ 	.short	0x0000


	//----- nvinfo : EIATTR_MAXREG_COUNT
	.align		4
        /*003c*/ 	.byte	0x03, 0x1b
        /*003e*/ 	.short	0x00ff


	//----- nvinfo : EIATTR_NUM_BARRIERS
	.align		4
        /*0040*/ 	.byte	0x02, 0x4c
        /*0042*/ 	.byte	0x01
	.zero		1


	//----- nvinfo : EIATTR_MERCURY_ISA_VERSION
	.align		4
        /*0044*/ 	.byte	0x03, 0x5f
        /*0046*/ 	.short	0x0101


	//----- nvinfo : EIATTR_VRC_CTA_INIT_COUNT
	.align		4
        /*0048*/ 	.byte	0x02, 0x4a
	.zero		1
	.zero		1


	//----- nvinfo : EIATTR_EXIT_INSTR_OFFSETS
	.align		4
        /*004c*/ 	.byte	0x04, 0x1c
        /*004e*/ 	.short	(.L_15 - .L_14)


	//   ....[0]....
.L_14:
        /*0050*/ 	.word	0x00000130


	//   ....[1]....
        /*0054*/ 	.word	0x00000180


	//----- nvinfo : EIATTR_CBANK_PARAM_SIZE
	.align		4
.L_15:
        /*0058*/ 	.byte	0x03, 0x19
        /*005a*/ 	.short	0x0018


	//----- nvinfo : EIATTR_PARAM_CBANK
	.align		4
        /*005c*/ 	.byte	0x04, 0x0a
        /*005e*/ 	.short	(.L_17 - .L_16)
	.align		4
.L_16:
        /*0060*/ 	.word	index@(.nv.constant0._Z20integralByMiddleQuadPdPKdS1_)
        /*0064*/ 	.short	0x0380
        /*0066*/ 	.short	0x0018


	//----- nvinfo : EIATTR_SW_WAR
	.align		4
.L_17:
        /*0068*/ 	.byte	0x04, 0x36
        /*006a*/ 	.short	(.L_19 - .L_18)
.L_18:
        /*006c*/ 	.word	0x00000008
.L_19:


//--------------------- .nv.callgraph             --------------------------
	.section	.nv.callgraph,"",@"SHT_CUDA_CALLGRAPH"
	.align	4
	.sectionentsize	8
	.align		4
        /*0000*/ 	.word	0x00000000
	.align		4
        /*0004*/ 	.word	0xffffffff
	.align		4
        /*0008*/ 	.word	0x00000000
	.align		4
        /*000c*/ 	.word	0xfffffffe
	.align		4
        /*0010*/ 	.word	0x00000000
	.align		4
        /*0014*/ 	.word	0xfffffffd
	.align		4
        /*0018*/ 	.word	0x00000000
	.align		4
        /*001c*/ 	.word	0xfffffffc


//--------------------- .text._Z20integralByMiddleQuadPdPKdS1_ --------------------------
	.section	.text._Z20integralByMiddleQuadPdPKdS1_,"ax",@progbits
	.align	128
        .global         _Z20integralByMiddleQuadPdPKdS1_
        .type           _Z20integralByMiddleQuadPdPKdS1_,@function
        .size           _Z20integralByMiddleQuadPdPKdS1_,(.L_x_1 - _Z20integralByMiddleQuadPdPKdS1_)
        .other          _Z20integralByMiddleQuadPdPKdS1_,@"STO_CUDA_ENTRY STV_DEFAULT"
_Z20integralByMiddleQuadPdPKdS1_:
.text._Z20integralByMiddleQuadPdPKdS1_:
[----:B------:R-:W-:Y:S08]  /*0000*/  LDC R1, c[0x0][0x37c] ;  /* 0x0000df00ff017b82 */ /* 0x000ff00000000800 */
[----:B------:R-:W0:Y:S01]  /*0010*/  LDC.64 R2, c[0x0][0x390] ;  /* 0x0000e400ff027b82 */ /* 0x000e220000000a00 */
[----:B------:R-:W0:Y:S07]  /*0020*/  LDCU.64 UR6, c[0x0][0x358] ;  /* 0x00006b00ff0677ac */ /* 0x000e2e0008000a00 */
[----:B------:R-:W1:Y:S01]  /*0030*/  LDC.64 R6, c[0x0][0x388] ;  /* 0x0000e200ff067b82 */ /* 0x000e620000000a00 */
[----:B0-----:R-:W2:Y:S04]  /*0040*/  LDG.E.64 R2, desc[UR6][R2.64] ;  /* 0x0000000602027981 */ /* 0x001ea8000c1e1b00 */
[----:B-1----:R-:W2:Y:S03]  /*0050*/  LDG.E.64 R6, desc[UR6][R6.64] ;  /* 0x0000000606067981 */ /* 0x002ea6000c1e1b00 */
[----:B------:R-:W0:Y:S01]  /*0060*/  S2UR UR5, SR_CgaCtaId ;  /* 0x00000000000579c3 */ /* 0x000e220000008800 */
[----:B------:R-:W-:Y:S01]  /*0070*/  UMOV UR4, 0x400 ;  /* 0x0000040000047882 */ /* 0x000fe20000000000 */
[----:B------:R-:W1:Y:S01]  /*0080*/  S2R R9, SR_CTAID.X ;  /* 0x0000000000097919 */ /* 0x000e620000002500 */
[----:B------:R-:W1:Y:S01]  /*0090*/  S2R R0, SR_TID.X ;  /* 0x0000000000007919 */ /* 0x000e620000002100 */
[----:B0-----:R-:W-:Y:S01]  /*00a0*/  ULEA UR4, UR5, UR4, 0x18 ;  /* 0x0000000405047291 */ /* 0x001fe2000f8ec0ff */
[----:B-1----:R-:W-:-:S04]  /*00b0*/  LEA R9, R9, R0, 0x5 ;  /* 0x0000000009097211 */ /* 0x002fc800078e28ff */
[----:B------:R-:W2:Y:S01]  /*00c0*/  I2F.F64.U32 R4, R9 ;  /* 0x0000000900047312 */ /* 0x000ea20000201800 */
[----:B------:R-:W-:Y:S01]  /*00d0*/  ISETP.GT.U32.AND P0, PT, R9, 0x64, PT ;  /* 0x000000640900780c */ /* 0x000fe20003f04070 */
[----:B--2---:R-:W-:Y:S01]  /*00e0*/  DFMA R4, R4, R6, R2 ;  /* 0x000000060404722b */ /* 0x004fe20000000002 */
[----:B------:R-:W-:-:S07]  /*00f0*/  LEA R3, R0, UR4, 0x3 ;  /* 0x0000000400037c11 */ /* 0x000fce000f8e18ff */
[----:B------:R-:W-:-:S07]  /*0100*/  DMUL R4, R4, R4 ;  /* 0x0000000404047228 */ /* 0x000fce0000000000 */
[----:B------:R0:W-:Y:S01]  /*0110*/  STS.64 [R3], R4 ;  /* 0x0000000403007388 */ /* 0x0001e20000000a00 */
[----:B------:R-:W-:Y:S06]  /*0120*/  BAR.SYNC.DEFER_BLOCKING 0x0 ;  /* 0x0000000000007b1d */ /* 0x000fec0000010000 */
[----:B------:R-:W-:Y:S05]  /*0130*/  @P0 EXIT ;  /* 0x000000000000094d */ /* 0x000fea0003800000 */
[----:B0-----:R-:W0:Y:S01]  /*0140*/  LDS.64 R2, [R3] ;  /* 0x0000000003027984 */ /* 0x001e220000000a00 */
[----:B------:R-:W1:Y:S02]  /*0150*/  LDC.64 R4, c[0x0][0x380] ;  /* 0x0000e000ff047b82 */ /* 0x000e640000000a00 */
[----:B-1----:R-:W-:-:S05]  /*0160*/  IMAD.WIDE.U32 R4, R9, 0x8, R4 ;  /* 0x0000000809047825 */ /* 0x002fca00078e0004 */
[----:B0-----:R-:W-:Y:S01]  /*0170*/  STG.E.64 desc[UR6][R4.64], R2 ;  /* 0x0000000204007986 */ /* 0x001fe2000c101b06 */
[----:B------:R-:W-:Y:S05]  /*0180*/  EXIT ;  /* 0x000000000000794d */ /* 0x000fea0003800000 */
.L_x_0:
[----:B------:R-:W-:-:S00]  /*0190*/  BRA `(.L_x_0) ;  /* 0xfffffffc00fc7947 */ /* 0x000fc0000383ffff */
[----:B------:R-:W-:-:S00]  /*01a0*/  NOP ;  /* 0x0000000000007918 */ /* 0x000fc00000000000 */
        /* <DEDUP_REMOVED lines=13> */
.L_x_1:


//--------------------- .nv.shared._Z20integralByMiddleQuadPdPKdS1_ --------------------------
	.section	.nv.shared._Z20integralByMiddleQuadPdPKdS1_,"aw",@nobits
	.sectionflags	@""
	.align	8
.nv.shared._Z20integralByMiddleQuadPdPKdS1_:
	.zero		1280


//--------------------- .nv.shared.reserved.0     --------------------------
	.section	.nv.shared.reserved.0,"aw",@nobits
	.weak		__nv_reservedSMEM_offset_0_alias
	.size		__nv_reservedSMEM_offset_0_alias, 0, 64
	.other		__nv_reservedSMEM_offset_0_alias,@"STO_CUDA_RESERVED_SHARED STV_DEFAULT"
__nv_reservedSMEM_offset_0_alias:
	.zero		0
	.zero		64


//--------------------- .nv.constant0._Z20integralByMiddleQuadPdPKdS1_ --------------------------
	.section	.nv.constant0._Z20integralByMiddleQuadPdPKdS1_,"a",@progbits
	.sectionflags	@""
	.align	4
.nv.constant0._Z20integralByMiddleQuadPdPKdS1_:
	.zero		920


//--------------------- SYMBOLS --------------------------

	.type		.nv.reservedSmem.offset0,@object
	.size		.nv.reservedSmem.offset0,0x4
	.type		.nv.reservedSmem.cap,@object
	.size		.nv.reservedSmem.cap,0x4
